//
// Generated by NVIDIA NVVM Compiler
//
// Compiler Build ID: CL-36424714
// Cuda compilation tools, release 13.0, V13.0.88
// Based on NVVM 20.0.0
//

.version 9.0
.target sm_100
.address_size 64

	// .globl	_Z15vectorAddKernelPfS_S_

.visible .entry _Z15vectorAddKernelPfS_S_(
	.param .u64 .ptr .align 1 _Z15vectorAddKernelPfS_S__param_0,
	.param .u64 .ptr .align 1 _Z15vectorAddKernelPfS_S__param_1,
	.param .u64 .ptr .align 1 _Z15vectorAddKernelPfS_S__param_2
)
{
	.reg .b32 	%r<5>;
	.reg .b32 	%f<4>;
	.reg .b64 	%rd<11>;

	ld.param.u64 	%rd1, [_Z15vectorAddKernelPfS_S__param_0];
	ld.param.u64 	%rd2, [_Z15vectorAddKernelPfS_S__param_1];
	ld.param.u64 	%rd3, [_Z15vectorAddKernelPfS_S__param_2];
	cvta.to.global.u64 	%rd4, %rd3;
	cvta.to.global.u64 	%rd5, %rd2;
	cvta.to.global.u64 	%rd6, %rd1;
	mov.u32 	%r1, %ctaid.x;
	mov.u32 	%r2, %ntid.x;
	mov.u32 	%r3, %tid.x;
	mad.lo.s32 	%r4, %r1, %r2, %r3;
	mul.wide.u32 	%rd7, %r4, 4;
	add.s64 	%rd8, %rd6, %rd7;
	ld.global.f32 	%f1, [%rd8];
	add.s64 	%rd9, %rd5, %rd7;
	ld.global.f32 	%f2, [%rd9];
	add.f32 	%f3, %f1, %f2;
	add.s64 	%rd10, %rd4, %rd7;
	st.global.f32 	[%rd10], %f3;
	ret;

}


// ===== COMPILED SASS (sm_100) =====

	.target	sm_100

	.elftype	@"ET_EXEC"


//--------------------- .note.nv.tkinfo           --------------------------
	.section	.note.nv.tkinfo,"",@"SHT_NOTE"
	.sectionflags	@"SHF_NOTE_NV_TKINFO"
	.tkinfo
        /*0018*/ 	.word	0x00000002
        /*0030*/ 	.string	""
        /*0030*/ 	.string	"ptxas"
        /*0030*/ 	.string	"Cuda compilation tools, release 13.0, V13.0.88"
        /*0030*/ 	.string	"Build cuda_13.0.r13.0/compiler.36424714_0"
        /*0030*/ 	.string	"-arch sm_100 -m 64 "



//--------------------- .note.nv.cuinfo           --------------------------
	.section	.note.nv.cuinfo,"",@"SHT_NOTE"
	.sectionflags	@"SHF_NOTE_NV_CUINFO"
        /*0018*/ 	.short	0x0002
        /*001a*/ 	.short	0x0064
        /*001c*/ 	.short	0x0082
	.zero		2


//--------------------- .nv.info                  --------------------------
	.section	.nv.info,"",@"SHT_CUDA_INFO"
	.align	4


	//----- nvinfo : EIATTR_REGCOUNT
	.align		4
        /*0000*/ 	.byte	0x04, 0x2f
        /*0002*/ 	.short	(.L_1 - .L_0)
	.align		4
.L_0:
        /*0004*/ 	.word	index@(_Z15vectorAddKernelPfS_S_)
        /*0008*/ 	.word	0x0000000c


	//----- nvinfo : EIATTR_FRAME_SIZE
	.align		4
.L_1:
        /*000c*/ 	.byte	0x04, 0x11
        /*000e*/ 	.short	(.L_3 - .L_2)
	.align		4
.L_2:
        /*0010*/ 	.word	index@(_Z15vectorAddKernelPfS_S_)
        /*0014*/ 	.word	0x00000000


	//----- nvinfo : EIATTR_MIN_STACK_SIZE
	.align		4
.L_3:
        /*0018*/ 	.byte	0x04, 0x12
        /*001a*/ 	.short	(.L_5 - .L_4)
	.align		4
.L_4:
        /*001c*/ 	.word	index@(_Z15vectorAddKernelPfS_S_)
        /*0020*/ 	.word	0x00000000
.L_5:


//--------------------- .nv.compat                --------------------------
	.section	.nv.compat,"",@"SHT_CUDA_COMPAT_INFO"
	.align	4
        /*0000*/ 	.byte	0x02, 0x09, 0x00, 0x00, 0x02, 0x02, 0x01, 0x00, 0x02, 0x05, 0x05, 0x00, 0x03, 0x07, 0x01, 0x01
        /*0010*/ 	.byte	0x02, 0x03, 0x00, 0x00, 0x02, 0x06, 0x01, 0x00, 0x04, 0x0b, 0x08, 0x00, 0x09, 0x00, 0x00, 0x00
        /*0020*/ 	.byte	0x00, 0x00, 0x00, 0x00


//--------------------- .nv.info._Z15vectorAddKernelPfS_S_ --------------------------
	.section	.nv.info._Z15vectorAddKernelPfS_S_,"",@"SHT_CUDA_INFO"
	.sectionflags	@""
	.align	4


	//----- nvinfo : EIATTR_CUDA_API_VERSION
	.align		4
        /*0000*/ 	.byte	0x04, 0x37
        /*0002*/ 	.short	(.L_7 - .L_6)
.L_6:
        /*0004*/ 	.word	0x00000082


	//----- nvinfo : EIATTR_KPARAM_INFO
	.align		4
.L_7:
        /*0008*/ 	.byte	0x04, 0x17
        /*000a*/ 	.short	(.L_9 - .L_8)
.L_8:
        /*000c*/ 	.word	0x00000000
        /*0010*/ 	.short	0x0002
        /*0012*/ 	.short	0x0010
        /*0014*/ 	.byte	0x00, 0xf5, 0x21, 0x00


	//----- nvinfo : EIATTR_KPARAM_INFO
	.align		4
.L_9:
        /*0018*/ 	.byte	0x04, 0x17
        /*001a*/ 	.short	(.L_11 - .L_10)
.L_10:
        /*001c*/ 	.word	0x00000000
        /*0020*/ 	.short	0x0001
        /*0022*/ 	.short	0x0008
        /*0024*/ 	.byte	0x00, 0xf5, 0x21, 0x00


	//----- nvinfo : EIATTR_KPARAM_INFO
	.align		4
.L_11:
        /*0028*/ 	.byte	0x04, 0x17
        /*002a*/ 	.short	(.L_13 - .L_12)
.L_12:
        /*002c*/ 	.word	0x00000000
        /*0030*/ 	.short	0x0000
        /*0032*/ 	.short	0x0000
        /*0034*/ 	.byte	0x00, 0xf5, 0x21, 0x00


	//----- nvinfo : EIATTR_SPARSE_MMA_MASK
	.align		4
.L_13:
        /*0038*/ 	.byte	0x03, 0x50
        /*003a*/ 	.short	0x0000


	//----- nvinfo : EIATTR_MAXREG_COUNT
	.align		4
        /*003c*/ 	.byte	0x03, 0x1b
        /*003e*/ 	.short	0x00ff


	//----- nvinfo : EIATTR_MERCURY_ISA_VERSION
	.align		4
        /*0040*/ 	.byte	0x03, 0x5f
        /*0042*/ 	.short	0x0101


	//----- nvinfo : EIATTR_VRC_CTA_INIT_COUNT
	.align		4
        /*0044*/ 	.byte	0x02, 0x4a
	.zero		1
	.zero		1


	//----- nvinfo : EIATTR_EXIT_INSTR_OFFSETS
	.align		4
        /*0048*/ 	.byte	0x04, 0x1c
        /*004a*/ 	.short	(.L_15 - .L_14)


	//   ....[0]....
.L_14:
        /*004c*/ 	.word	0x00000100


	//----- nvinfo : EIATTR_CBANK_PARAM_SIZE
	.align		4
.L_15:
        /*0050*/ 	.byte	0x03, 0x19
        /*0052*/ 	.short	0x0018


	//----- nvinfo : EIATTR_PARAM_CBANK
	.align		4
        /*0054*/ 	.byte	0x04, 0x0a
        /*0056*/ 	.short	(.L_17 - .L_16)
	.align		4
.L_16:
        /*0058*/ 	.word	index@(.nv.constant0._Z15vectorAddKernelPfS_S_)
        /*005c*/ 	.short	0x0380
        /*005e*/ 	.short	0x0018


	//----- nvinfo : EIATTR_SW_WAR
	.align		4
.L_17:
        /*0060*/ 	.byte	0x04, 0x36
        /*0062*/ 	.short	(.L_19 - .L_18)
.L_18:
        /*0064*/ 	.word	0x00000008
.L_19:


//--------------------- .nv.callgraph             --------------------------
	.section	.nv.callgraph,"",@"SHT_CUDA_CALLGRAPH"
	.align	4
	.sectionentsize	8
	.align		4
        /*0000*/ 	.word	0x00000000
	.align		4
        /*0004*/ 	.word	0xffffffff
	.align		4
        /*0008*/ 	.word	0x00000000
	.align		4
        /*000c*/ 	.word	0xfffffffe
	.align		4
        /*0010*/ 	.word	0x00000000
	.align		4
        /*0014*/ 	.word	0xfffffffd
	.align		4
        /*0018*/ 	.word	0x00000000
	.align		4
        /*001c*/ 	.word	0xfffffffc


//--------------------- .text._Z15vectorAddKernelPfS_S_ --------------------------
	.section	.text._Z15vectorAddKernelPfS_S_,"ax",@progbits
	.align	128
        .global         _Z15vectorAddKernelPfS_S_
        .type           _Z15vectorAddKernelPfS_S_,@function
        .size           _Z15vectorAddKernelPfS_S_,(.L_x_1 - _Z15vectorAddKernelPfS_S_)
        .other          _Z15vectorAddKernelPfS_S_,@"STO_CUDA_ENTRY STV_DEFAULT"
_Z15vectorAddKernelPfS_S_:
.text._Z15vectorAddKernelPfS_S_:
[----:B------:R-:W-:Y:S01]  /*0000*/  LDC R1, c[0x0][0x37c] ;  /* 0x0000df00ff017b82 */ /* 0x000fe20000000800 */
[----:B------:R-:W0:Y:S07]  /*0010*/  S2R R0, SR_TID.X ;  /* 0x0000000000007919 */ /* 0x000e2e0000002100 */
[----:B------:R-:W0:Y:S01]  /*0020*/  S2UR UR6, SR_CTAID.X ;  /* 0x00000000000679c3 */ /* 0x000e220000002500 */
[----:B------:R-:W1:Y:S07]  /*0030*/  LDCU.64 UR4, c[0x0][0x358] ;  /* 0x00006b00ff0477ac */ /* 0x000e6e0008000a00 */
[----:B------:R-:W0:Y:S08]  /*0040*/  LDC R9, c[0x0][0x360] ;  /* 0x0000d800ff097b82 */ /* 0x000e300000000800 */
[----:B------:R-:W2:Y:S08]  /*0050*/  LDC.64 R2, c[0x0][0x380] ;  /* 0x0000e000ff027b82 */ /* 0x000eb00000000a00 */
[----:B------:R-:W3:Y:S01]  /*0060*/  LDC.64 R4, c[0x0][0x388] ;  /* 0x0000e200ff047b82 */ /* 0x000ee20000000a00 */
[----:B0-----:R-:W-:-:S07]  /*0070*/  IMAD R9, R9, UR6, R0 ;  /* 0x0000000609097c24 */ /* 0x001fce000f8e0200 */
[----:B------:R-:W0:Y:S01]  /*0080*/  LDC.64 R6, c[0x0][0x390] ;  /* 0x0000e400ff067b82 */ /* 0x000e220000000a00 */
[----:B--2---:R-:W-:-:S06]  /*0090*/  IMAD.WIDE.U32 R2, R9, 0x4, R2 ;  /* 0x0000000409027825 */ /* 0x004fcc00078e0002 */
[----:B-1----:R-:W2:Y:S01]  /*00a0*/  LDG.E R2, desc[UR4][R2.64] ;  /* 0x0000000402027981 */ /* 0x002ea2000c1e1900 */
[----:B---3--:R-:W-:-:S06]  /*00b0*/  IMAD.WIDE.U32 R4, R9, 0x4, R4 ;  /* 0x0000000409047825 */ /* 0x008fcc00078e0004 */
[----:B------:R-:W2:Y:S01]  /*00c0*/  LDG.E R5, desc[UR4][R4.64] ;  /* 0x0000000404057981 */ /* 0x000ea2000c1e1900 */
[----:B0-----:R-:W-:-:S04]  /*00d0*/  IMAD.WIDE.U32 R6, R9, 0x4, R6 ;  /* 0x0000000409067825 */ /* 0x001fc800078e0006 */
[----:B--2---:R-:W-:-:S05]  /*00e0*/  FADD R9, R2, R5 ;  /* 0x0000000502097221 */ /* 0x004fca0000000000 */
[----:B------:R-:W-:Y:S01]  /*00f0*/  STG.E desc[UR4][R6.64], R9 ;  /* 0x0000000906007986 */ /* 0x000fe2000c101904 */
[----:B------:R-:W-:Y:S05]  /*0100*/  EXIT ;  /* 0x000000000000794d */ /* 0x000fea0003800000 */
.L_x_0:
[----:B------:R-:W-:-:S00]  /*0110*/  BRA `(.L_x_0) ;  /* 0xfffffffc00fc7947 */ /* 0x000fc0000383ffff */
[----:B------:R-:W-:-:S00]  /*0120*/  NOP ;  /* 0x0000000000007918 */ /* 0x000fc00000000000 */
        /* <DEDUP_REMOVED lines=13> */
.L_x_1:


//--------------------- .nv.shared.reserved.0     --------------------------
	.section	.nv.shared.reserved.0,"aw",@nobits
	.weak		__nv_reservedSMEM_offset_0_alias
	.size		__nv_reservedSMEM_offset_0_alias, 0, 64
	.other		__nv_reservedSMEM_offset_0_alias,@"STO_CUDA_RESERVED_SHARED STV_DEFAULT"
__nv_reservedSMEM_offset_0_alias:
	.zero		0
	.zero		64


//--------------------- .nv.constant0._Z15vectorAddKernelPfS_S_ --------------------------
	.section	.nv.constant0._Z15vectorAddKernelPfS_S_,"a",@progbits
	.sectionflags	@""
	.align	4
.nv.constant0._Z15vectorAddKernelPfS_S_:
	.zero		920


//--------------------- SYMBOLS --------------------------

	.type		.nv.reservedSmem.offset0,@object
	.size		.nv.reservedSmem.offset0,0x4
